//
// Generated by NVIDIA NVVM Compiler
//
// Compiler Build ID: CL-36424714
// Cuda compilation tools, release 13.0, V13.0.88
// Based on NVVM 20.0.0
//

.version 9.0
.target sm_100
.address_size 64

	// .globl	_Z19kernelSampleTextureyiPf
.extern .func  (.param .b32 func_retval0) vprintf
(
	.param .b64 vprintf_param_0,
	.param .b64 vprintf_param_1
)
;
.global .align 1 .b8 $str[20] = {40, 37, 46, 50, 102, 44, 32, 37, 46, 50, 102, 44, 32, 37, 46, 50, 102, 41, 10};

.visible .entry _Z19kernelSampleTextureyiPf(
	.param .u64 _Z19kernelSampleTextureyiPf_param_0,
	.param .u32 _Z19kernelSampleTextureyiPf_param_1,
	.param .u64 .ptr .align 1 _Z19kernelSampleTextureyiPf_param_2
)
{
	.local .align 8 .b8 	__local_depot0[24];
	.reg .b64 	%SP;
	.reg .b64 	%SPL;
	.reg .pred 	%p<24>;
	.reg .b32 	%r<67>;
	.reg .b32 	%f<92>;
	.reg .b64 	%rd<53>;
	.reg .b64 	%fd<61>;

	mov.u64 	%SPL, __local_depot0;
	cvta.local.u64 	%SP, %SPL;
	ld.param.u64 	%rd3, [_Z19kernelSampleTextureyiPf_param_0];
	ld.param.u32 	%r17, [_Z19kernelSampleTextureyiPf_param_1];
	ld.param.u64 	%rd4, [_Z19kernelSampleTextureyiPf_param_2];
	cvta.to.global.u64 	%rd5, %rd4;
	add.u64 	%rd6, %SP, 0;
	add.u64 	%rd1, %SPL, 0;
	mov.u32 	%r1, %ntid.x;
	mov.u32 	%r2, %tid.x;
	add.s32 	%r18, %r17, -1;
	cvt.rn.f32.s32 	%f1, %r18;
	and.b32  	%r3, %r1, 7;
	setp.lt.u32 	%p1, %r1, 8;
	mul.wide.u32 	%rd7, %r2, 4;
	add.s64 	%rd2, %rd5, %rd7;
	mov.b32 	%r65, 0;
	@%p1 bra 	$L__BB0_19;
	and.b32  	%r65, %r1, 2040;
	neg.s32 	%r62, %r2;
	mov.b32 	%r63, 0;
	mov.u64 	%rd8, $str;
$L__BB0_2:
	.pragma "nounroll";
	setp.ne.s32 	%p2, %r62, 0;
	@%p2 bra 	$L__BB0_4;
	ld.global.f32 	%f2, [%rd2];
	fma.rn.f32 	%f3, %f2, %f1, 0f3F000000;
	tex.1d.v4.f32.f32 	{%f4, %f5, %f6, %f7}, [%rd3, {%f3}];
	cvt.f64.f32 	%fd1, %f2;
	cvt.f64.f32 	%fd2, %f3;
	add.f64 	%fd3, %fd2, 0dBFE0000000000000;
	cvt.f64.f32 	%fd4, %f4;
	st.local.f64 	[%rd1], %fd1;
	st.local.f64 	[%rd1+8], %fd3;
	st.local.f64 	[%rd1+16], %fd4;
	cvta.global.u64 	%rd9, %rd8;
	{ // callseq 0, 0
	.param .b64 param0;
	st.param.b64 	[param0], %rd9;
	.param .b64 param1;
	st.param.b64 	[param1], %rd6;
	.param .b32 retval0;
	call.uni (retval0), 
	vprintf, 
	(
	param0, 
	param1
	);
	ld.param.b32 	%r20, [retval0];
	} // callseq 0
$L__BB0_4:
	bar.sync 	0;
	add.s32 	%r22, %r63, 1;
	setp.ne.s32 	%p3, %r2, %r22;
	@%p3 bra 	$L__BB0_6;
	ld.global.f32 	%f8, [%rd2];
	fma.rn.f32 	%f9, %f8, %f1, 0f3F000000;
	tex.1d.v4.f32.f32 	{%f10, %f11, %f12, %f13}, [%rd3, {%f9}];
	cvt.f64.f32 	%fd5, %f8;
	cvt.f64.f32 	%fd6, %f9;
	add.f64 	%fd7, %fd6, 0dBFE0000000000000;
	cvt.f64.f32 	%fd8, %f10;
	st.local.f64 	[%rd1], %fd5;
	st.local.f64 	[%rd1+8], %fd7;
	st.local.f64 	[%rd1+16], %fd8;
	cvta.global.u64 	%rd12, %rd8;
	{ // callseq 1, 0
	.param .b64 param0;
	st.param.b64 	[param0], %rd12;
	.param .b64 param1;
	st.param.b64 	[param1], %rd6;
	.param .b32 retval0;
	call.uni (retval0), 
	vprintf, 
	(
	param0, 
	param1
	);
	ld.param.b32 	%r23, [retval0];
	} // callseq 1
$L__BB0_6:
	bar.sync 	0;
	add.s32 	%r25, %r63, 2;
	setp.ne.s32 	%p4, %r2, %r25;
	@%p4 bra 	$L__BB0_8;
	ld.global.f32 	%f14, [%rd2];
	fma.rn.f32 	%f15, %f14, %f1, 0f3F000000;
	tex.1d.v4.f32.f32 	{%f16, %f17, %f18, %f19}, [%rd3, {%f15}];
	cvt.f64.f32 	%fd9, %f14;
	cvt.f64.f32 	%fd10, %f15;
	add.f64 	%fd11, %fd10, 0dBFE0000000000000;
	cvt.f64.f32 	%fd12, %f16;
	st.local.f64 	[%rd1], %fd9;
	st.local.f64 	[%rd1+8], %fd11;
	st.local.f64 	[%rd1+16], %fd12;
	cvta.global.u64 	%rd15, %rd8;
	{ // callseq 2, 0
	.param .b64 param0;
	st.param.b64 	[param0], %rd15;
	.param .b64 param1;
	st.param.b64 	[param1], %rd6;
	.param .b32 retval0;
	call.uni (retval0), 
	vprintf, 
	(
	param0, 
	param1
	);
	ld.param.b32 	%r26, [retval0];
	} // callseq 2
$L__BB0_8:
	bar.sync 	0;
	add.s32 	%r28, %r63, 3;
	setp.ne.s32 	%p5, %r2, %r28;
	@%p5 bra 	$L__BB0_10;
	ld.global.f32 	%f20, [%rd2];
	fma.rn.f32 	%f21, %f20, %f1, 0f3F000000;
	tex.1d.v4.f32.f32 	{%f22, %f23, %f24, %f25}, [%rd3, {%f21}];
	cvt.f64.f32 	%fd13, %f20;
	cvt.f64.f32 	%fd14, %f21;
	add.f64 	%fd15, %fd14, 0dBFE0000000000000;
	cvt.f64.f32 	%fd16, %f22;
	st.local.f64 	[%rd1], %fd13;
	st.local.f64 	[%rd1+8], %fd15;
	st.local.f64 	[%rd1+16], %fd16;
	cvta.global.u64 	%rd18, %rd8;
	{ // callseq 3, 0
	.param .b64 param0;
	st.param.b64 	[param0], %rd18;
	.param .b64 param1;
	st.param.b64 	[param1], %rd6;
	.param .b32 retval0;
	call.uni (retval0), 
	vprintf, 
	(
	param0, 
	param1
	);
	ld.param.b32 	%r29, [retval0];
	} // callseq 3
$L__BB0_10:
	bar.sync 	0;
	add.s32 	%r31, %r63, 4;
	setp.ne.s32 	%p6, %r2, %r31;
	@%p6 bra 	$L__BB0_12;
	ld.global.f32 	%f26, [%rd2];
	fma.rn.f32 	%f27, %f26, %f1, 0f3F000000;
	tex.1d.v4.f32.f32 	{%f28, %f29, %f30, %f31}, [%rd3, {%f27}];
	cvt.f64.f32 	%fd17, %f26;
	cvt.f64.f32 	%fd18, %f27;
	add.f64 	%fd19, %fd18, 0dBFE0000000000000;
	cvt.f64.f32 	%fd20, %f28;
	st.local.f64 	[%rd1], %fd17;
	st.local.f64 	[%rd1+8], %fd19;
	st.local.f64 	[%rd1+16], %fd20;
	cvta.global.u64 	%rd21, %rd8;
	{ // callseq 4, 0
	.param .b64 param0;
	st.param.b64 	[param0], %rd21;
	.param .b64 param1;
	st.param.b64 	[param1], %rd6;
	.param .b32 retval0;
	call.uni (retval0), 
	vprintf, 
	(
	param0, 
	param1
	);
	ld.param.b32 	%r32, [retval0];
	} // callseq 4
$L__BB0_12:
	bar.sync 	0;
	add.s32 	%r34, %r63, 5;
	setp.ne.s32 	%p7, %r2, %r34;
	@%p7 bra 	$L__BB0_14;
	ld.global.f32 	%f32, [%rd2];
	fma.rn.f32 	%f33, %f32, %f1, 0f3F000000;
	tex.1d.v4.f32.f32 	{%f34, %f35, %f36, %f37}, [%rd3, {%f33}];
	cvt.f64.f32 	%fd21, %f32;
	cvt.f64.f32 	%fd22, %f33;
	add.f64 	%fd23, %fd22, 0dBFE0000000000000;
	cvt.f64.f32 	%fd24, %f34;
	st.local.f64 	[%rd1], %fd21;
	st.local.f64 	[%rd1+8], %fd23;
	st.local.f64 	[%rd1+16], %fd24;
	cvta.global.u64 	%rd24, %rd8;
	{ // callseq 5, 0
	.param .b64 param0;
	st.param.b64 	[param0], %rd24;
	.param .b64 param1;
	st.param.b64 	[param1], %rd6;
	.param .b32 retval0;
	call.uni (retval0), 
	vprintf, 
	(
	param0, 
	param1
	);
	ld.param.b32 	%r35, [retval0];
	} // callseq 5
$L__BB0_14:
	bar.sync 	0;
	add.s32 	%r37, %r63, 6;
	setp.ne.s32 	%p8, %r2, %r37;
	@%p8 bra 	$L__BB0_16;
	ld.global.f32 	%f38, [%rd2];
	fma.rn.f32 	%f39, %f38, %f1, 0f3F000000;
	tex.1d.v4.f32.f32 	{%f40, %f41, %f42, %f43}, [%rd3, {%f39}];
	cvt.f64.f32 	%fd25, %f38;
	cvt.f64.f32 	%fd26, %f39;
	add.f64 	%fd27, %fd26, 0dBFE0000000000000;
	cvt.f64.f32 	%fd28, %f40;
	st.local.f64 	[%rd1], %fd25;
	st.local.f64 	[%rd1+8], %fd27;
	st.local.f64 	[%rd1+16], %fd28;
	cvta.global.u64 	%rd27, %rd8;
	{ // callseq 6, 0
	.param .b64 param0;
	st.param.b64 	[param0], %rd27;
	.param .b64 param1;
	st.param.b64 	[param1], %rd6;
	.param .b32 retval0;
	call.uni (retval0), 
	vprintf, 
	(
	param0, 
	param1
	);
	ld.param.b32 	%r38, [retval0];
	} // callseq 6
$L__BB0_16:
	bar.sync 	0;
	add.s32 	%r40, %r63, 7;
	setp.ne.s32 	%p9, %r2, %r40;
	@%p9 bra 	$L__BB0_18;
	ld.global.f32 	%f44, [%rd2];
	fma.rn.f32 	%f45, %f44, %f1, 0f3F000000;
	tex.1d.v4.f32.f32 	{%f46, %f47, %f48, %f49}, [%rd3, {%f45}];
	cvt.f64.f32 	%fd29, %f44;
	cvt.f64.f32 	%fd30, %f45;
	add.f64 	%fd31, %fd30, 0dBFE0000000000000;
	cvt.f64.f32 	%fd32, %f46;
	st.local.f64 	[%rd1], %fd29;
	st.local.f64 	[%rd1+8], %fd31;
	st.local.f64 	[%rd1+16], %fd32;
	cvta.global.u64 	%rd30, %rd8;
	{ // callseq 7, 0
	.param .b64 param0;
	st.param.b64 	[param0], %rd30;
	.param .b64 param1;
	st.param.b64 	[param1], %rd6;
	.param .b32 retval0;
	call.uni (retval0), 
	vprintf, 
	(
	param0, 
	param1
	);
	ld.param.b32 	%r41, [retval0];
	} // callseq 7
$L__BB0_18:
	bar.sync 	0;
	add.s32 	%r63, %r63, 8;
	add.s32 	%r62, %r62, 8;
	setp.ne.s32 	%p10, %r63, %r65;
	@%p10 bra 	$L__BB0_2;
$L__BB0_19:
	setp.eq.s32 	%p11, %r3, 0;
	@%p11 bra 	$L__BB0_41;
	and.b32  	%r11, %r1, 3;
	setp.lt.u32 	%p12, %r3, 4;
	@%p12 bra 	$L__BB0_30;
	setp.ne.s32 	%p13, %r2, %r65;
	@%p13 bra 	$L__BB0_23;
	ld.global.f32 	%f50, [%rd2];
	fma.rn.f32 	%f51, %f50, %f1, 0f3F000000;
	tex.1d.v4.f32.f32 	{%f52, %f53, %f54, %f55}, [%rd3, {%f51}];
	cvt.f64.f32 	%fd33, %f50;
	cvt.f64.f32 	%fd34, %f51;
	add.f64 	%fd35, %fd34, 0dBFE0000000000000;
	cvt.f64.f32 	%fd36, %f52;
	st.local.f64 	[%rd1], %fd33;
	st.local.f64 	[%rd1+8], %fd35;
	st.local.f64 	[%rd1+16], %fd36;
	mov.u64 	%rd32, $str;
	cvta.global.u64 	%rd33, %rd32;
	{ // callseq 8, 0
	.param .b64 param0;
	st.param.b64 	[param0], %rd33;
	.param .b64 param1;
	st.param.b64 	[param1], %rd6;
	.param .b32 retval0;
	call.uni (retval0), 
	vprintf, 
	(
	param0, 
	param1
	);
	ld.param.b32 	%r43, [retval0];
	} // callseq 8
$L__BB0_23:
	bar.sync 	0;
	add.s32 	%r45, %r65, 1;
	setp.ne.s32 	%p14, %r2, %r45;
	@%p14 bra 	$L__BB0_25;
	ld.global.f32 	%f56, [%rd2];
	fma.rn.f32 	%f57, %f56, %f1, 0f3F000000;
	tex.1d.v4.f32.f32 	{%f58, %f59, %f60, %f61}, [%rd3, {%f57}];
	cvt.f64.f32 	%fd37, %f56;
	cvt.f64.f32 	%fd38, %f57;
	add.f64 	%fd39, %fd38, 0dBFE0000000000000;
	cvt.f64.f32 	%fd40, %f58;
	st.local.f64 	[%rd1], %fd37;
	st.local.f64 	[%rd1+8], %fd39;
	st.local.f64 	[%rd1+16], %fd40;
	mov.u64 	%rd35, $str;
	cvta.global.u64 	%rd36, %rd35;
	{ // callseq 9, 0
	.param .b64 param0;
	st.param.b64 	[param0], %rd36;
	.param .b64 param1;
	st.param.b64 	[param1], %rd6;
	.param .b32 retval0;
	call.uni (retval0), 
	vprintf, 
	(
	param0, 
	param1
	);
	ld.param.b32 	%r46, [retval0];
	} // callseq 9
$L__BB0_25:
	bar.sync 	0;
	add.s32 	%r48, %r65, 2;
	setp.ne.s32 	%p15, %r2, %r48;
	@%p15 bra 	$L__BB0_27;
	ld.global.f32 	%f62, [%rd2];
	fma.rn.f32 	%f63, %f62, %f1, 0f3F000000;
	tex.1d.v4.f32.f32 	{%f64, %f65, %f66, %f67}, [%rd3, {%f63}];
	cvt.f64.f32 	%fd41, %f62;
	cvt.f64.f32 	%fd42, %f63;
	add.f64 	%fd43, %fd42, 0dBFE0000000000000;
	cvt.f64.f32 	%fd44, %f64;
	st.local.f64 	[%rd1], %fd41;
	st.local.f64 	[%rd1+8], %fd43;
	st.local.f64 	[%rd1+16], %fd44;
	mov.u64 	%rd38, $str;
	cvta.global.u64 	%rd39, %rd38;
	{ // callseq 10, 0
	.param .b64 param0;
	st.param.b64 	[param0], %rd39;
	.param .b64 param1;
	st.param.b64 	[param1], %rd6;
	.param .b32 retval0;
	call.uni (retval0), 
	vprintf, 
	(
	param0, 
	param1
	);
	ld.param.b32 	%r49, [retval0];
	} // callseq 10
$L__BB0_27:
	bar.sync 	0;
	add.s32 	%r51, %r65, 3;
	setp.ne.s32 	%p16, %r2, %r51;
	@%p16 bra 	$L__BB0_29;
	ld.global.f32 	%f68, [%rd2];
	fma.rn.f32 	%f69, %f68, %f1, 0f3F000000;
	tex.1d.v4.f32.f32 	{%f70, %f71, %f72, %f73}, [%rd3, {%f69}];
	cvt.f64.f32 	%fd45, %f68;
	cvt.f64.f32 	%fd46, %f69;
	add.f64 	%fd47, %fd46, 0dBFE0000000000000;
	cvt.f64.f32 	%fd48, %f70;
	st.local.f64 	[%rd1], %fd45;
	st.local.f64 	[%rd1+8], %fd47;
	st.local.f64 	[%rd1+16], %fd48;
	mov.u64 	%rd41, $str;
	cvta.global.u64 	%rd42, %rd41;
	{ // callseq 11, 0
	.param .b64 param0;
	st.param.b64 	[param0], %rd42;
	.param .b64 param1;
	st.param.b64 	[param1], %rd6;
	.param .b32 retval0;
	call.uni (retval0), 
	vprintf, 
	(
	param0, 
	param1
	);
	ld.param.b32 	%r52, [retval0];
	} // callseq 11
$L__BB0_29:
	bar.sync 	0;
	add.s32 	%r65, %r65, 4;
$L__BB0_30:
	setp.eq.s32 	%p17, %r11, 0;
	@%p17 bra 	$L__BB0_41;
	setp.eq.s32 	%p18, %r11, 1;
	@%p18 bra 	$L__BB0_37;
	setp.ne.s32 	%p19, %r2, %r65;
	@%p19 bra 	$L__BB0_34;
	ld.global.f32 	%f74, [%rd2];
	fma.rn.f32 	%f75, %f74, %f1, 0f3F000000;
	tex.1d.v4.f32.f32 	{%f76, %f77, %f78, %f79}, [%rd3, {%f75}];
	cvt.f64.f32 	%fd49, %f74;
	cvt.f64.f32 	%fd50, %f75;
	add.f64 	%fd51, %fd50, 0dBFE0000000000000;
	cvt.f64.f32 	%fd52, %f76;
	st.local.f64 	[%rd1], %fd49;
	st.local.f64 	[%rd1+8], %fd51;
	st.local.f64 	[%rd1+16], %fd52;
	mov.u64 	%rd44, $str;
	cvta.global.u64 	%rd45, %rd44;
	{ // callseq 12, 0
	.param .b64 param0;
	st.param.b64 	[param0], %rd45;
	.param .b64 param1;
	st.param.b64 	[param1], %rd6;
	.param .b32 retval0;
	call.uni (retval0), 
	vprintf, 
	(
	param0, 
	param1
	);
	ld.param.b32 	%r54, [retval0];
	} // callseq 12
$L__BB0_34:
	bar.sync 	0;
	add.s32 	%r56, %r65, 1;
	setp.ne.s32 	%p20, %r2, %r56;
	@%p20 bra 	$L__BB0_36;
	ld.global.f32 	%f80, [%rd2];
	fma.rn.f32 	%f81, %f80, %f1, 0f3F000000;
	tex.1d.v4.f32.f32 	{%f82, %f83, %f84, %f85}, [%rd3, {%f81}];
	cvt.f64.f32 	%fd53, %f80;
	cvt.f64.f32 	%fd54, %f81;
	add.f64 	%fd55, %fd54, 0dBFE0000000000000;
	cvt.f64.f32 	%fd56, %f82;
	st.local.f64 	[%rd1], %fd53;
	st.local.f64 	[%rd1+8], %fd55;
	st.local.f64 	[%rd1+16], %fd56;
	mov.u64 	%rd47, $str;
	cvta.global.u64 	%rd48, %rd47;
	{ // callseq 13, 0
	.param .b64 param0;
	st.param.b64 	[param0], %rd48;
	.param .b64 param1;
	st.param.b64 	[param1], %rd6;
	.param .b32 retval0;
	call.uni (retval0), 
	vprintf, 
	(
	param0, 
	param1
	);
	ld.param.b32 	%r57, [retval0];
	} // callseq 13
$L__BB0_36:
	bar.sync 	0;
	add.s32 	%r65, %r65, 2;
$L__BB0_37:
	and.b32  	%r59, %r1, 1;
	setp.eq.b32 	%p21, %r59, 1;
	not.pred 	%p22, %p21;
	@%p22 bra 	$L__BB0_41;
	setp.ne.s32 	%p23, %r2, %r65;
	@%p23 bra 	$L__BB0_40;
	ld.global.f32 	%f86, [%rd2];
	fma.rn.f32 	%f87, %f86, %f1, 0f3F000000;
	tex.1d.v4.f32.f32 	{%f88, %f89, %f90, %f91}, [%rd3, {%f87}];
	cvt.f64.f32 	%fd57, %f86;
	cvt.f64.f32 	%fd58, %f87;
	add.f64 	%fd59, %fd58, 0dBFE0000000000000;
	cvt.f64.f32 	%fd60, %f88;
	st.local.f64 	[%rd1], %fd57;
	st.local.f64 	[%rd1+8], %fd59;
	st.local.f64 	[%rd1+16], %fd60;
	mov.u64 	%rd50, $str;
	cvta.global.u64 	%rd51, %rd50;
	{ // callseq 14, 0
	.param .b64 param0;
	st.param.b64 	[param0], %rd51;
	.param .b64 param1;
	st.param.b64 	[param1], %rd6;
	.param .b32 retval0;
	call.uni (retval0), 
	vprintf, 
	(
	param0, 
	param1
	);
	ld.param.b32 	%r60, [retval0];
	} // callseq 14
$L__BB0_40:
	bar.sync 	0;
$L__BB0_41:
	ret;

}


// ===== COMPILED SASS (sm_100) =====

	.target	sm_100

	.elftype	@"ET_EXEC"


//--------------------- .note.nv.tkinfo           --------------------------
	.section	.note.nv.tkinfo,"",@"SHT_NOTE"
	.sectionflags	@"SHF_NOTE_NV_TKINFO"
	.tkinfo
        /*0018*/ 	.word	0x00000002
        /*0030*/ 	.string	""
        /*0030*/ 	.string	"ptxas"
        /*0030*/ 	.string	"Cuda compilation tools, release 13.0, V13.0.88"
        /*0030*/ 	.string	"Build cuda_13.0.r13.0/compiler.36424714_0"
        /*0030*/ 	.string	"-arch sm_100 -m 64 "



//--------------------- .note.nv.cuinfo           --------------------------
	.section	.note.nv.cuinfo,"",@"SHT_NOTE"
	.sectionflags	@"SHF_NOTE_NV_CUINFO"
        /*0018*/ 	.short	0x0002
        /*001a*/ 	.short	0x0064
        /*001c*/ 	.short	0x0082
	.zero		2


//--------------------- .nv.info                  --------------------------
	.section	.nv.info,"",@"SHT_CUDA_INFO"
	.align	4


	//----- nvinfo : EIATTR_REGCOUNT
	.align		4
        /*0000*/ 	.byte	0x04, 0x2f
        /*0002*/ 	.short	(.L_2 - .L_1)
	.align		4
.L_1:
        /*0004*/ 	.word	index@(_Z19kernelSampleTextureyiPf)
        /*0008*/ 	.word	0x0000001e


	//----- nvinfo : EIATTR_FRAME_SIZE
	.align		4
.L_2:
        /*000c*/ 	.byte	0x04, 0x11
        /*000e*/ 	.short	(.L_4 - .L_3)
	.align		4
.L_3:
        /*0010*/ 	.word	index@(_Z19kernelSampleTextureyiPf)
        /*0014*/ 	.word	0x00000018


	//----- nvinfo : EIATTR_MIN_STACK_SIZE
	.align		4
.L_4:
        /*0018*/ 	.byte	0x04, 0x12
        /*001a*/ 	.short	(.L_6 - .L_5)
	.align		4
.L_5:
        /*001c*/ 	.word	index@(_Z19kernelSampleTextureyiPf)
        /*0020*/ 	.word	0x00000018
.L_6:


//--------------------- .nv.compat                --------------------------
	.section	.nv.compat,"",@"SHT_CUDA_COMPAT_INFO"
	.align	4
        /*0000*/ 	.byte	0x02, 0x09, 0x00, 0x00, 0x02, 0x02, 0x02, 0x00, 0x02, 0x05, 0x05, 0x00, 0x03, 0x07, 0x01, 0x01
        /*0010*/ 	.byte	0x02, 0x03, 0x00, 0x00, 0x02, 0x06, 0x01, 0x00, 0x04, 0x0b, 0x08, 0x00, 0x01, 0x00, 0x00, 0x00
        /*0020*/ 	.byte	0x00, 0x00, 0x00, 0x00


//--------------------- .nv.info._Z19kernelSampleTextureyiPf --------------------------
	.section	.nv.info._Z19kernelSampleTextureyiPf,"",@"SHT_CUDA_INFO"
	.sectionflags	@""
	.align	4


	//----- nvinfo : EIATTR_CUDA_API_VERSION
	.align		4
        /*0000*/ 	.byte	0x04, 0x37
        /*0002*/ 	.short	(.L_8 - .L_7)
.L_7:
        /*0004*/ 	.word	0x00000082


	//----- nvinfo : EIATTR_KPARAM_INFO
	.align		4
.L_8:
        /*0008*/ 	.byte	0x04, 0x17
        /*000a*/ 	.short	(.L_10 - .L_9)
.L_9:
        /*000c*/ 	.word	0x00000000
        /*0010*/ 	.short	0x0002
        /*0012*/ 	.short	0x0010
        /*0014*/ 	.byte	0x00, 0xf5, 0x21, 0x00


	//----- nvinfo : EIATTR_KPARAM_INFO
	.align		4
.L_10:
        /*0018*/ 	.byte	0x04, 0x17
        /*001a*/ 	.short	(.L_12 - .L_11)
.L_11:
        /*001c*/ 	.word	0x00000000
        /*0020*/ 	.short	0x0001
        /*0022*/ 	.short	0x0008
        /*0024*/ 	.byte	0x00, 0xf0, 0x11, 0x00


	//----- nvinfo : EIATTR_KPARAM_INFO
	.align		4
.L_12:
        /*0028*/ 	.byte	0x04, 0x17
        /*002a*/ 	.short	(.L_14 - .L_13)
.L_13:
        /*002c*/ 	.word	0x00000000
        /*0030*/ 	.short	0x0000
        /*0032*/ 	.short	0x0000
        /*0034*/ 	.byte	0x00, 0xf0, 0x21, 0x00


	//----- nvinfo : EIATTR_SPARSE_MMA_MASK
	.align		4
.L_14:
        /*0038*/ 	.byte	0x03, 0x50
        /*003a*/ 	.short	0x0000


	//----- nvinfo : EIATTR_MAXREG_COUNT
	.align		4
        /*003c*/ 	.byte	0x03, 0x1b
        /*003e*/ 	.short	0x00ff


	//----- nvinfo : EIATTR_NUM_BARRIERS
	.align		4
        /*0040*/ 	.byte	0x02, 0x4c
        /*0042*/ 	.byte	0x01
	.zero		1


	//----- nvinfo : EIATTR_EXTERNS
	.align		4
        /*0044*/ 	.byte	0x04, 0x0f
        /*0046*/ 	.short	(.L_16 - .L_15)


	//   ....[0]....
	.align		4
.L_15:
        /*0048*/ 	.word	index@(vprintf)


	//----- nvinfo : EIATTR_MERCURY_ISA_VERSION
	.align		4
.L_16:
        /*004c*/ 	.byte	0x03, 0x5f
        /*004e*/ 	.short	0x0101


	//----- nvinfo : EIATTR_VRC_CTA_INIT_COUNT
	.align		4
        /*0050*/ 	.byte	0x02, 0x4a
	.zero		1
	.zero		1


	//----- nvinfo : EIATTR_SYSCALL_OFFSETS
	.align		4
        /*0054*/ 	.byte	0x04, 0x46
        /*0056*/ 	.short	(.L_18 - .L_17)


	//   ....[0]....
.L_17:
        /*0058*/ 	.word	0x000002c0


	//   ....[1]....
        /*005c*/ 	.word	0x00000480


	//   ....[2]....
        /*0060*/ 	.word	0x00000640


	//   ....[3]....
        /*0064*/ 	.word	0x00000800


	//   ....[4]....
        /*0068*/ 	.word	0x000009c0


	//   ....[5]....
        /*006c*/ 	.word	0x00000b80


	//   ....[6]....
        /*0070*/ 	.word	0x00000d40


	//   ....[7]....
        /*0074*/ 	.word	0x00000f00


	//   ....[8]....
        /*0078*/ 	.word	0x00001150


	//   ....[9]....
        /*007c*/ 	.word	0x00001310


	//   ....[10]....
        /*0080*/ 	.word	0x000014d0


	//   ....[11]....
        /*0084*/ 	.word	0x00001690


	//   ....[12]....
        /*0088*/ 	.word	0x00001890


	//   ....[13]....
        /*008c*/ 	.word	0x00001a50


	//   ....[14]....
        /*0090*/ 	.word	0x00001c40


	//----- nvinfo : EIATTR_EXIT_INSTR_OFFSETS
	.align		4
.L_18:
        /*0094*/ 	.byte	0x04, 0x1c
        /*0096*/ 	.short	(.L_20 - .L_19)


	//   ....[0]....
.L_19:
        /*0098*/ 	.word	0x00000f90


	//   ....[1]....
        /*009c*/ 	.word	0x000016e0


	//   ....[2]....
        /*00a0*/ 	.word	0x00001ab0


	//   ....[3]....
        /*00a4*/ 	.word	0x00001c70


	//----- nvinfo : EIATTR_CRS_STACK_SIZE
	.align		4
.L_20:
        /*00a8*/ 	.byte	0x04, 0x1e
        /*00aa*/ 	.short	(.L_22 - .L_21)
.L_21:
        /*00ac*/ 	.word	0x00000000


	//----- nvinfo : EIATTR_CBANK_PARAM_SIZE
	.align		4
.L_22:
        /*00b0*/ 	.byte	0x03, 0x19
        /*00b2*/ 	.short	0x0018


	//----- nvinfo : EIATTR_PARAM_CBANK
	.align		4
        /*00b4*/ 	.byte	0x04, 0x0a
        /*00b6*/ 	.short	(.L_24 - .L_23)
	.align		4
.L_23:
        /*00b8*/ 	.word	index@(.nv.constant0._Z19kernelSampleTextureyiPf)
        /*00bc*/ 	.short	0x0380
        /*00be*/ 	.short	0x0018


	//----- nvinfo : EIATTR_SW_WAR
	.align		4
.L_24:
        /*00c0*/ 	.byte	0x04, 0x36
        /*00c2*/ 	.short	(.L_26 - .L_25)
.L_25:
        /*00c4*/ 	.word	0x00000008
.L_26:


//--------------------- .nv.callgraph             --------------------------
	.section	.nv.callgraph,"",@"SHT_CUDA_CALLGRAPH"
	.align	4
	.sectionentsize	8
	.align		4
        /*0000*/ 	.word	0x00000000
	.align		4
        /*0004*/ 	.word	0xffffffff
	.align		4
        /*0008*/ 	.word	index@(_Z19kernelSampleTextureyiPf)
	.align		4
        /*000c*/ 	.word	index@(vprintf)
	.align		4
        /*0010*/ 	.word	0x00000000
	.align		4
        /*0014*/ 	.word	0xfffffffe
	.align		4
        /*0018*/ 	.word	0x00000000
	.align		4
        /*001c*/ 	.word	0xfffffffd
	.align		4
        /*0020*/ 	.word	0x00000000
	.align		4
        /*0024*/ 	.word	0xfffffffc


//--------------------- .nv.constant4             --------------------------
	.section	.nv.constant4,"a",@progbits
	.align	8
	.align		8
.nv.constant4:
        /*0000*/ 	.dword	vprintf
	.align		8
        /*0008*/ 	.dword	$str


//--------------------- .text._Z19kernelSampleTextureyiPf --------------------------
	.section	.text._Z19kernelSampleTextureyiPf,"ax",@progbits
	.align	128
        .global         _Z19kernelSampleTextureyiPf
        .type           _Z19kernelSampleTextureyiPf,@function
        .size           _Z19kernelSampleTextureyiPf,(.L_x_20 - _Z19kernelSampleTextureyiPf)
        .other          _Z19kernelSampleTextureyiPf,@"STO_CUDA_ENTRY STV_DEFAULT"
_Z19kernelSampleTextureyiPf:
.text._Z19kernelSampleTextureyiPf:
[----:B------:R-:W0:Y:S01]  /*0000*/  LDC R1, c[0x0][0x37c] ;  /* 0x0000df00ff017b82 */ /* 0x000e220000000800 */
[----:B------:R-:W1:Y:S07]  /*0010*/  LDCU UR6, c[0x0][0x2fc] ;  /* 0x00005f80ff0677ac */ /* 0x000e6e0008000800 */
[----:B------:R-:W2:Y:S01]  /*0020*/  LDC R25, c[0x0][0x360] ;  /* 0x0000d800ff197b82 */ /* 0x000ea20000000800 */
[----:B------:R-:W3:Y:S01]  /*0030*/  S2R R27, SR_TID.X ;  /* 0x00000000001b7919 */ /* 0x000ee20000002100 */
[----:B0-----:R-:W-:Y:S01]  /*0040*/  VIADD R1, R1, 0xffffffe8 ;  /* 0xffffffe801017836 */ /* 0x001fe20000000000 */
[----:B------:R-:W0:Y:S01]  /*0050*/  LDCU UR4, c[0x0][0x388] ;  /* 0x00007100ff0477ac */ /* 0x000e220008000800 */
[----:B------:R-:W-:Y:S01]  /*0060*/  IMAD.MOV.U32 R24, RZ, RZ, RZ ;  /* 0x000000ffff187224 */ /* 0x000fe200078e00ff */
[----:B------:R-:W4:Y:S03]  /*0070*/  LDCU UR5, c[0x0][0x2f8] ;  /* 0x00005f00ff0577ac */ /* 0x000f260008000800 */
[----:B------:R-:W3:Y:S01]  /*0080*/  LDC.64 R16, c[0x0][0x390] ;  /* 0x0000e400ff107b82 */ /* 0x000ee20000000a00 */
[----:B------:R-:W1:Y:S01]  /*0090*/  LDCU.64 UR36, c[0x0][0x358] ;  /* 0x00006b00ff2477ac */ /* 0x000e620008000a00 */
[----:B0-----:R-:W-:Y:S01]  /*00a0*/  UIADD3 UR4, UPT, UPT, UR4, -0x1, URZ ;  /* 0xffffffff04047890 */ /* 0x001fe2000fffe0ff */
[----:B--2---:R-:W-:-:S02]  /*00b0*/  ISETP.GE.U32.AND P0, PT, R25, 0x8, PT ;  /* 0x000000081900780c */ /* 0x004fc40003f06070 */
[----:B----4-:R-:W-:-:S03]  /*00c0*/  IADD3 R19, P1, PT, R1, UR5, RZ ;  /* 0x0000000501137c10 */ /* 0x010fc6000ff3e0ff */
[----:B------:R-:W-:Y:S02]  /*00d0*/  I2FP.F32.S32 R23, UR4 ;  /* 0x0000000400177c45 */ /* 0x000fe40008201400 */
[----:B-1----:R-:W-:Y:S02]  /*00e0*/  IMAD.X R18, RZ, RZ, UR6, P1 ;  /* 0x00000006ff127e24 */ /* 0x002fe400088e06ff */
[----:B---3--:R-:W-:-:S04]  /*00f0*/  IMAD.WIDE.U32 R16, R27, 0x4, R16 ;  /* 0x000000041b107825 */ /* 0x008fc800078e0010 */
[----:B------:R-:W-:Y:S05]  /*0100*/  @!P0 BRA `(.L_x_0) ;  /* 0x0000000c00988947 */ /* 0x000fea0003800000 */
[----:B------:R-:W-:Y:S01]  /*0110*/  LOP3.LUT R24, R25, 0x7f8, RZ, 0xc0, !PT ;  /* 0x000007f819187812 */ /* 0x000fe200078ec0ff */
[----:B------:R-:W-:Y:S01]  /*0120*/  UMOV UR38, URZ ;  /* 0x000000ff00267c82 */ /* 0x000fe20008000000 */
[----:B------:R-:W-:-:S07]  /*0130*/  IADD3 R22, PT, PT, -R27, RZ, RZ ;  /* 0x000000ff1b167210 */ /* 0x000fce0007ffe1ff */
.L_x_9:
[----:B------:R-:W-:-:S13]  /*0140*/  ISETP.NE.AND P0, PT, R22, RZ, PT ;  /* 0x000000ff1600720c */ /* 0x000fda0003f05270 */
[----:B------:R-:W-:Y:S05]  /*0150*/  @P0 BRA `(.L_x_1) ;  /* 0x00000000005c0947 */ /* 0x000fea0003800000 */
[----:B------:R-:W2:Y:S01]  /*0160*/  LDG.E R0, desc[UR36][R16.64] ;  /* 0x0000002410007981 */ /* 0x000ea2000c1e1900 */
[----:B------:R-:W0:Y:S01]  /*0170*/  LDCU UR4, c[0x0][0x380] ;  /* 0x00007000ff0477ac */ /* 0x000e220008000800 */
[----:B------:R-:W-:Y:S02]  /*0180*/  IMAD.MOV.U32 R4, RZ, RZ, -0x3e000000 ;  /* 0xc2000000ff047424 */ /* 0x000fe400078e00ff */
[----:B------:R-:W-:Y:S01]  /*0190*/  IMAD.MOV.U32 R7, RZ, RZ, RZ ;  /* 0x000000ffff077224 */ /* 0x000fe200078e00ff */
[----:B------:R-:W-:Y:S01]  /*01a0*/  UMOV UR5, URZ ;  /* 0x000000ff00057c82 */ /* 0x000fe20008000000 */
[----:B--2---:R-:W-:-:S04]  /*01b0*/  FFMA R6, R23, R0, 0.5 ;  /* 0x3f00000017067423 */ /* 0x004fc80000000000 */
[----:B0-----:R0:W5:Y:S01]  /*01c0*/  TEX.LL RZ, R8, R6, R4, UR4, 2D, 0x1 ;  /* 0x28ff040406087f60 */ /* 0x00116200089e01ff */
[----:B------:R-:W1:Y:S01]  /*01d0*/  F2F.F64.F32 R12, R6 ;  /* 0x00000006000c7310 */ /* 0x000e620000201800 */
[----:B------:R-:W-:-:S06]  /*01e0*/  MOV R2, 0x0 ;  /* 0x0000000000027802 */ /* 0x000fcc0000000f00 */
[----:B------:R-:W2:Y:S01]  /*01f0*/  LDC.64 R2, c[0x4][R2] ;  /* 0x0100000002027b82 */ /* 0x000ea20000000a00 */
[----:B------:R-:W3:Y:S01]  /*0200*/  F2F.F64.F32 R10, R0 ;  /* 0x00000000000a7310 */ /* 0x000ee20000201800 */
[----:B-1----:R-:W-:Y:S01]  /*0210*/  DADD R12, R12, -0.5 ;  /* 0xbfe000000c0c7429 */ /* 0x002fe20000000000 */
[----:B0-----:R-:W0:Y:S01]  /*0220*/  LDCU.64 UR4, c[0x4][0x8] ;  /* 0x01000100ff0477ac */ /* 0x001e220008000a00 */
[----:B------:R-:W-:Y:S02]  /*0230*/  IMAD.MOV.U32 R6, RZ, RZ, R19 ;  /* 0x000000ffff067224 */ /* 0x000fe400078e0013 */
[----:B------:R-:W-:-:S03]  /*0240*/  IMAD.MOV.U32 R7, RZ, RZ, R18 ;  /* 0x000000ffff077224 */ /* 0x000fc600078e0012 */
[----:B------:R1:W-:Y:S04]  /*0250*/  STL.64 [R1+0x8], R12 ;  /* 0x0000080c01007387 */ /* 0x0003e80000100a00 */
[----:B---3--:R1:W-:Y:S01]  /*0260*/  STL.64 [R1], R10 ;  /* 0x0000000a01007387 */ /* 0x0083e20000100a00 */
[----:B0-----:R-:W-:Y:S01]  /*0270*/  IMAD.U32 R4, RZ, RZ, UR4 ;  /* 0x00000004ff047e24 */ /* 0x001fe2000f8e00ff */
[----:B------:R-:W-:Y:S01]  /*0280*/  MOV R5, UR5 ;  /* 0x0000000500057c02 */ /* 0x000fe20008000f00 */
[----:B-----5:R-:W0:Y:S02]  /*0290*/  F2F.F64.F32 R8, R8 ;  /* 0x0000000800087310 */ /* 0x020e240000201800 */
[----:B0-2---:R1:W-:Y:S04]  /*02a0*/  STL.64 [R1+0x10], R8 ;  /* 0x0000100801007387 */ /* 0x0053e80000100a00 */
[----:B------:R-:W-:-:S07]  /*02b0*/  LEPC R20, `(.L_x_1) ;  /* 0x000000001014794e */ /* 0x000fce0000000000 */
[----:B-1----:R-:W-:Y:S05]  /*02c0*/  CALL.ABS.NOINC R2 ;  /* 0x0000000002007343 */ /* 0x002fea0003c00000 */
.L_x_1:
[----:B------:R-:W-:Y:S05]  /*02d0*/  WARPSYNC.ALL ;  /* 0x0000000000007948 */ /* 0x000fea0003800000 */
[----:B------:R-:W-:Y:S01]  /*02e0*/  UIADD3 UR4, UPT, UPT, UR38, 0x1, URZ ;  /* 0x0000000126047890 */ /* 0x000fe2000fffe0ff */
[----:B------:R-:W-:Y:S05]  /*02f0*/  BAR.SYNC.DEFER_BLOCKING 0x0 ;  /* 0x0000000000007b1d */ /* 0x000fea0000010000 */
[----:B------:R-:W-:-:S13]  /*0300*/  ISETP.NE.AND P0, PT, R27, UR4, PT ;  /* 0x000000041b007c0c */ /* 0x000fda000bf05270 */
[----:B------:R-:W-:Y:S05]  /*0310*/  @P0 BRA `(.L_x_2) ;  /* 0x00000000005c0947 */ /* 0x000fea0003800000 */
[----:B------:R-:W2:Y:S01]  /*0320*/  LDG.E R0, desc[UR36][R16.64] ;  /* 0x0000002410007981 */ /* 0x000ea2000c1e1900 */
[----:B------:R-:W0:Y:S01]  /*0330*/  LDCU UR4, c[0x0][0x380] ;  /* 0x00007000ff0477ac */ /* 0x000e220008000800 */
[----:B------:R-:W-:Y:S02]  /*0340*/  HFMA2 R7, -RZ, RZ, 0, 0 ;  /* 0x00000000ff077431 */ /* 0x000fe400000001ff */
[----:B------:R-:W-:Y:S01]  /*0350*/  IMAD.MOV.U32 R4, RZ, RZ, -0x3e000000 ;  /* 0xc2000000ff047424 */ /* 0x000fe200078e00ff */
        /* <DEDUP_REMOVED lines=9> */
[----:B------:R-:W-:Y:S01]  /*03f0*/  IMAD.MOV.U32 R6, RZ, RZ, R19 ;  /* 0x000000ffff067224 */ /* 0x000fe200078e0013 */
[----:B------:R-:W-:-:S04]  /*0400*/  MOV R7, R18 ;  /* 0x0000001200077202 */ /* 0x000fc80000000f00 */
[----:B------:R1:W-:Y:S04]  /*0410*/  STL.64 [R1+0x8], R12 ;  /* 0x0000080c01007387 */ /* 0x0003e80000100a00 */
[----:B---3--:R1:W-:Y:S01]  /*0420*/  STL.64 [R1], R10 ;  /* 0x0000000a01007387 */ /* 0x0083e20000100a00 */
[----:B0-----:R-:W-:Y:S02]  /*0430*/  IMAD.U32 R4, RZ, RZ, UR4 ;  /* 0x00000004ff047e24 */ /* 0x001fe4000f8e00ff */
[----:B------:R-:W-:Y:S01]  /*0440*/  IMAD.U32 R5, RZ, RZ, UR5 ;  /* 0x00000005ff057e24 */ /* 0x000fe2000f8e00ff */
[----:B-----5:R-:W0:Y:S02]  /*0450*/  F2F.F64.F32 R8, R8 ;  /* 0x0000000800087310 */ /* 0x020e240000201800 */
[----:B0-2---:R1:W-:Y:S04]  /*0460*/  STL.64 [R1+0x10], R8 ;  /* 0x0000100801007387 */ /* 0x0053e80000100a00 */
[----:B------:R-:W-:-:S07]  /*0470*/  LEPC R20, `(.L_x_2) ;  /* 0x000000001014794e */ /* 0x000fce0000000000 */
[----:B-1----:R-:W-:Y:S05]  /*0480*/  CALL.ABS.NOINC R2 ;  /* 0x0000000002007343 */ /* 0x002fea0003c00000 */
.L_x_2:
[----:B------:R-:W-:Y:S05]  /*0490*/  WARPSYNC.ALL ;  /* 0x0000000000007948 */ /* 0x000fea0003800000 */
[----:B------:R-:W-:Y:S01]  /*04a0*/  UIADD3 UR4, UPT, UPT, UR38, 0x2, URZ ;  /* 0x0000000226047890 */ /* 0x000fe2000fffe0ff */
[----:B------:R-:W-:Y:S05]  /*04b0*/  BAR.SYNC.DEFER_BLOCKING 0x0 ;  /* 0x0000000000007b1d */ /* 0x000fea0000010000 */
[----:B------:R-:W-:-:S13]  /*04c0*/  ISETP.NE.AND P0, PT, R27, UR4, PT ;  /* 0x000000041b007c0c */ /* 0x000fda000bf05270 */
        /* <DEDUP_REMOVED lines=24> */
.L_x_3:
        /* <DEDUP_REMOVED lines=28> */
.L_x_4:
        /* <DEDUP_REMOVED lines=22> */
[----:B0-----:R-:W-:Y:S01]  /*0970*/  MOV R4, UR4 ;  /* 0x0000000400047c02 */ /* 0x001fe20008000f00 */
[----:B------:R-:W-:Y:S01]  /*0980*/  IMAD.U32 R5, RZ, RZ, UR5 ;  /* 0x00000005ff057e24 */ /* 0x000fe2000f8e00ff */
[----:B-----5:R-:W0:Y:S02]  /*0990*/  F2F.F64.F32 R8, R8 ;  /* 0x0000000800087310 */ /* 0x020e240000201800 */
[----:B0-2---:R1:W-:Y:S04]  /*09a0*/  STL.64 [R1+0x10], R8 ;  /* 0x0000100801007387 */ /* 0x0053e80000100a00 */
[----:B------:R-:W-:-:S07]  /*09b0*/  LEPC R20, `(.L_x_5) ;  /* 0x000000001014794e */ /* 0x000fce0000000000 */
[----:B-1----:R-:W-:Y:S05]  /*09c0*/  CALL.ABS.NOINC R2 ;  /* 0x0000000002007343 */ /* 0x002fea0003c00000 */
.L_x_5:
        /* <DEDUP_REMOVED lines=28> */
.L_x_6:
        /* <DEDUP_REMOVED lines=28> */
.L_x_7:
        /* <DEDUP_REMOVED lines=28> */
.L_x_8:
[----:B------:R-:W-:Y:S05]  /*0f10*/  WARPSYNC.ALL ;  /* 0x0000000000007948 */ /* 0x000fea0003800000 */
[----:B------:R-:W-:Y:S01]  /*0f20*/  UIADD3 UR38, UPT, UPT, UR38, 0x8, URZ ;  /* 0x0000000826267890 */ /* 0x000fe2000fffe0ff */
[----:B------:R-:W-:Y:S01]  /*0f30*/  BAR.SYNC.DEFER_BLOCKING 0x0 ;  /* 0x0000000000007b1d */ /* 0x000fe20000010000 */
[----:B------:R-:W-:-:S04]  /*0f40*/  VIADD R22, R22, 0x8 ;  /* 0x0000000816167836 */ /* 0x000fc80000000000 */
[----:B------:R-:W-:-:S13]  /*0f50*/  ISETP.NE.AND P0, PT, R24, UR38, PT ;  /* 0x0000002618007c0c */ /* 0x000fda000bf05270 */
[----:B------:R-:W-:Y:S05]  /*0f60*/  @P0 BRA `(.L_x_9) ;  /* 0xfffffff000740947 */ /* 0x000fea000383ffff */
.L_x_0:
[----:B------:R-:W-:-:S04]  /*0f70*/  LOP3.LUT R0, R25, 0x7, RZ, 0xc0, !PT ;  /* 0x0000000719007812 */ /* 0x000fc800078ec0ff */
[----:B------:R-:W-:-:S13]  /*0f80*/  ISETP.NE.AND P0, PT, R0, RZ, PT ;  /* 0x000000ff0000720c */ /* 0x000fda0003f05270 */
[----:B------:R-:W-:Y:S05]  /*0f90*/  @!P0 EXIT ;  /* 0x000000000000894d */ /* 0x000fea0003800000 */
[----:B------:R-:W-:Y:S02]  /*0fa0*/  ISETP.GE.U32.AND P0, PT, R0, 0x4, PT ;  /* 0x000000040000780c */ /* 0x000fe40003f06070 */
[----:B------:R-:W-:-:S11]  /*0fb0*/  LOP3.LUT R22, R25, 0x3, RZ, 0xc0, !PT ;  /* 0x0000000319167812 */ /* 0x000fd600078ec0ff */
[----:B------:R-:W-:Y:S05]  /*0fc0*/  @!P0 BRA `(.L_x_10) ;  /* 0x0000000400c08947 */ /* 0x000fea0003800000 */
[----:B------:R-:W-:-:S13]  /*0fd0*/  ISETP.NE.AND P0, PT, R27, R24, PT ;  /* 0x000000181b00720c */ /* 0x000fda0003f05270 */
        /* <DEDUP_REMOVED lines=14> */
[----:B------:R-:W-:Y:S01]  /*10c0*/  MOV R6, R19 ;  /* 0x0000001300067202 */ /* 0x000fe20000000f00 */
[----:B------:R-:W-:-:S04]  /*10d0*/  IMAD.MOV.U32 R7, RZ, RZ, R18 ;  /* 0x000000ffff077224 */ /* 0x000fc800078e0012 */
        /* <DEDUP_REMOVED lines=8> */
.L_x_11:
[----:B------:R-:W-:Y:S01]  /*1160*/  VIADD R0, R24, 0x1 ;  /* 0x0000000118007836 */ /* 0x000fe20000000000 */
[----:B------:R-:W-:Y:S05]  /*1170*/  WARPSYNC.ALL ;  /* 0x0000000000007948 */ /* 0x000fea0003800000 */
[----:B------:R-:W-:Y:S01]  /*1180*/  BAR.SYNC.DEFER_BLOCKING 0x0 ;  /* 0x0000000000007b1d */ /* 0x000fe20000010000 */
[----:B------:R-:W-:-:S13]  /*1190*/  ISETP.NE.AND P0, PT, R27, R0, PT ;  /* 0x000000001b00720c */ /* 0x000fda0003f05270 */
[----:B------:R-:W-:Y:S05]  /*11a0*/  @P0 BRA `(.L_x_12) ;  /* 0x00000000005c0947 */ /* 0x000fea0003800000 */
[----:B------:R-:W2:Y:S01]  /*11b0*/  LDG.E R0, desc[UR36][R16.64] ;  /* 0x0000002410007981 */ /* 0x000ea2000c1e1900 */
[----:B------:R-:W0:Y:S01]  /*11c0*/  LDCU UR4, c[0x0][0x380] ;  /* 0x00007000ff0477ac */ /* 0x000e220008000800 */
[----:B------:R-:W-:Y:S02]  /*11d0*/  HFMA2 R4, -RZ, RZ, -3, 0 ;  /* 0xc2000000ff047431 */ /* 0x000fe400000001ff */
        /* <DEDUP_REMOVED lines=20> */
.L_x_12:
[----:B------:R-:W-:Y:S01]  /*1320*/  IADD3 R0, PT, PT, R24, 0x2, RZ ;  /* 0x0000000218007810 */ /* 0x000fe20007ffe0ff */
[----:B------:R-:W-:Y:S05]  /*1330*/  WARPSYNC.ALL ;  /* 0x0000000000007948 */ /* 0x000fea0003800000 */
[----:B------:R-:W-:Y:S01]  /*1340*/  BAR.SYNC.DEFER_BLOCKING 0x0 ;  /* 0x0000000000007b1d */ /* 0x000fe20000010000 */
[----:B------:R-:W-:-:S13]  /*1350*/  ISETP.NE.AND P0, PT, R27, R0, PT ;  /* 0x000000001b00720c */ /* 0x000fda0003f05270 */
        /* <DEDUP_REMOVED lines=24> */
.L_x_13:
[----:B------:R-:W-:Y:S01]  /*14e0*/  VIADD R0, R24, 0x3 ;  /* 0x0000000318007836 */ /* 0x000fe20000000000 */
[----:B------:R-:W-:Y:S05]  /*14f0*/  WARPSYNC.ALL ;  /* 0x0000000000007948 */ /* 0x000fea0003800000 */
[----:B------:R-:W-:Y:S01]  /*1500*/  BAR.SYNC.DEFER_BLOCKING 0x0 ;  /* 0x0000000000007b1d */ /* 0x000fe20000010000 */
        /* <DEDUP_REMOVED lines=25> */
.L_x_14:
[----:B------:R-:W-:Y:S05]  /*16a0*/  WARPSYNC.ALL ;  /* 0x0000000000007948 */ /* 0x000fea0003800000 */
[----:B------:R-:W-:Y:S01]  /*16b0*/  BAR.SYNC.DEFER_BLOCKING 0x0 ;  /* 0x0000000000007b1d */ /* 0x000fe20000010000 */
[----:B------:R-:W-:-:S07]  /*16c0*/  VIADD R24, R24, 0x4 ;  /* 0x0000000418187836 */ /* 0x000fce0000000000 */
.L_x_10:
[----:B------:R-:W-:-:S13]  /*16d0*/  ISETP.NE.AND P0, PT, R22, RZ, PT ;  /* 0x000000ff1600720c */ /* 0x000fda0003f05270 */
[----:B------:R-:W-:Y:S05]  /*16e0*/  @!P0 EXIT ;  /* 0x000000000000894d */ /* 0x000fea0003800000 */
[----:B------:R-:W-:-:S13]  /*16f0*/  ISETP.NE.AND P0, PT, R22, 0x1, PT ;  /* 0x000000011600780c */ /* 0x000fda0003f05270 */
[----:B------:R-:W-:Y:S05]  /*1700*/  @!P0 BRA `(.L_x_15) ;  /* 0x0000000000e08947 */ /* 0x000fea0003800000 */
        /* <DEDUP_REMOVED lines=25> */
.L_x_16:
        /* <DEDUP_REMOVED lines=28> */
.L_x_17:
[----:B------:R-:W-:Y:S05]  /*1a60*/  WARPSYNC.ALL ;  /* 0x0000000000007948 */ /* 0x000fea0003800000 */
[----:B------:R-:W-:Y:S01]  /*1a70*/  BAR.SYNC.DEFER_BLOCKING 0x0 ;  /* 0x0000000000007b1d */ /* 0x000fe20000010000 */
[----:B------:R-:W-:-:S07]  /*1a80*/  VIADD R24, R24, 0x2 ;  /* 0x0000000218187836 */ /* 0x000fce0000000000 */
.L_x_15:
[----:B------:R-:W-:-:S04]  /*1a90*/  LOP3.LUT R25, R25, 0x1, RZ, 0xc0, !PT ;  /* 0x0000000119197812 */ /* 0x000fc800078ec0ff */
[----:B------:R-:W-:-:S13]  /*1aa0*/  ISETP.NE.U32.AND P0, PT, R25, 0x1, PT ;  /* 0x000000011900780c */ /* 0x000fda0003f05070 */
[----:B------:R-:W-:Y:S05]  /*1ab0*/  @P0 EXIT ;  /* 0x000000000000094d */ /* 0x000fea0003800000 */
        /* <DEDUP_REMOVED lines=10> */
[----:B------:R-:W-:Y:S01]  /*1b60*/  MOV R0, 0x0 ;  /* 0x0000000000007802 */ /* 0x000fe20000000f00 */
[----:B------:R-:W-:Y:S01]  /*1b70*/  IMAD.MOV.U32 R7, RZ, RZ, R18 ;  /* 0x000000ffff077224 */ /* 0x000fe200078e0012 */
[----:B------:R-:W-:Y:S02]  /*1b80*/  MOV R6, R19 ;  /* 0x0000001300067202 */ /* 0x000fe40000000f00 */
[----:B------:R2:W3:Y:S03]  /*1b90*/  LDC.64 R14, c[0x4][R0] ;  /* 0x01000000000e7b82 */ /* 0x0004e60000000a00 */
[----:B------:R-:W4:Y:S01]  /*1ba0*/  F2F.F64.F32 R8, R16 ;  /* 0x0000001000087310 */ /* 0x000f220000201800 */
[----:B-1----:R-:W-:Y:S01]  /*1bb0*/  DADD R10, R10, -0.5 ;  /* 0xbfe000000a0a7429 */ /* 0x002fe20000000000 */
[----:B0-----:R-:W0:Y:S06]  /*1bc0*/  LDCU.64 UR4, c[0x4][0x8] ;  /* 0x01000100ff0477ac */ /* 0x001e2c0008000a00 */
[----:B------:R2:W-:Y:S04]  /*1bd0*/  STL.64 [R1+0x8], R10 ;  /* 0x0000080a01007387 */ /* 0x0005e80000100a00 */
[----:B----4-:R2:W-:Y:S01]  /*1be0*/  STL.64 [R1], R8 ;  /* 0x0000000801007387 */ /* 0x0105e20000100a00 */
[----:B0-----:R-:W-:-:S02]  /*1bf0*/  IMAD.U32 R4, RZ, RZ, UR4 ;  /* 0x00000004ff047e24 */ /* 0x001fc4000f8e00ff */
[----:B------:R-:W-:Y:S01]  /*1c00*/  IMAD.U32 R5, RZ, RZ, UR5 ;  /* 0x00000005ff057e24 */ /* 0x000fe2000f8e00ff */
[----:B-----5:R-:W0:Y:S02]  /*1c10*/  F2F.F64.F32 R12, R3 ;  /* 0x00000003000c7310 */ /* 0x020e240000201800 */
[----:B0--3--:R2:W-:Y:S04]  /*1c20*/  STL.64 [R1+0x10], R12 ;  /* 0x0000100c01007387 */ /* 0x0095e80000100a00 */
[----:B------:R-:W-:-:S07]  /*1c30*/  LEPC R20, `(.L_x_18) ;  /* 0x000000001014794e */ /* 0x000fce0000000000 */
[----:B--2---:R-:W-:Y:S05]  /*1c40*/  CALL.ABS.NOINC R14 ;  /* 0x000000000e007343 */ /* 0x004fea0003c00000 */
.L_x_18:
[----:B------:R-:W-:Y:S05]  /*1c50*/  WARPSYNC.ALL ;  /* 0x0000000000007948 */ /* 0x000fea0003800000 */
[----:B------:R-:W-:Y:S06]  /*1c60*/  BAR.SYNC.DEFER_BLOCKING 0x0 ;  /* 0x0000000000007b1d */ /* 0x000fec0000010000 */
[----:B------:R-:W-:Y:S05]  /*1c70*/  EXIT ;  /* 0x000000000000794d */ /* 0x000fea0003800000 */
.L_x_19:
[----:B------:R-:W-:-:S00]  /*1c80*/  BRA `(.L_x_19) ;  /* 0xfffffffc00fc7947 */ /* 0x000fc0000383ffff */
[----:B------:R-:W-:-:S00]  /*1c90*/  NOP ;  /* 0x0000000000007918 */ /* 0x000fc00000000000 */
        /* <DEDUP_REMOVED lines=14> */
.L_x_20:


//--------------------- .nv.global.init           --------------------------
	.section	.nv.global.init,"aw",@progbits
.nv.global.init:
	.type		$str,@object
	.size		$str,(.L_0 - $str)
$str:
        /*0000*/ 	.byte	0x28, 0x25, 0x2e, 0x32, 0x66, 0x2c, 0x20, 0x25, 0x2e, 0x32, 0x66, 0x2c, 0x20, 0x25, 0x2e, 0x32
        /*0010*/ 	.byte	0x66, 0x29, 0x0a, 0x00
.L_0:


//--------------------- .nv.shared.reserved.0     --------------------------
	.section	.nv.shared.reserved.0,"aw",@nobits
	.weak		__nv_reservedSMEM_offset_0_alias
	.size		__nv_reservedSMEM_offset_0_alias, 0, 64
	.other		__nv_reservedSMEM_offset_0_alias,@"STO_CUDA_RESERVED_SHARED STV_DEFAULT"
__nv_reservedSMEM_offset_0_alias:
	.zero		0
	.zero		64


//--------------------- .nv.constant0._Z19kernelSampleTextureyiPf --------------------------
	.section	.nv.constant0._Z19kernelSampleTextureyiPf,"a",@progbits
	.sectionflags	@""
	.align	4
.nv.constant0._Z19kernelSampleTextureyiPf:
	.zero		920


//--------------------- SYMBOLS --------------------------

	.type		.nv.reservedSmem.offset0,@object
	.size		.nv.reservedSmem.offset0,0x4
	.type		vprintf,@function
